//
// Generated by NVIDIA NVVM Compiler
//
// Compiler Build ID: CL-36424714
// Cuda compilation tools, release 13.0, V13.0.88
// Based on NVVM 20.0.0
//

.version 9.0
.target sm_100
.address_size 64

	// .globl	_Z12reduce_inputP3Sc4P3Dc8i
// _ZZ12reduce_inputP3Sc4P3Dc8iE8shmem_in has been demoted
// _ZZ12reduce_inputP3Sc4P3Dc8iE9shmem_out has been demoted
// _ZZ10detect_sumP6float2S0_E5shmem has been demoted
// _ZZ12expand_inputPfPdiE8shmem_in has been demoted
// _ZZ12expand_inputPfPdiE9shmem_out has been demoted

.visible .entry _Z12reduce_inputP3Sc4P3Dc8i(
	.param .u64 .ptr .align 1 _Z12reduce_inputP3Sc4P3Dc8i_param_0,
	.param .u64 .ptr .align 1 _Z12reduce_inputP3Sc4P3Dc8i_param_1,
	.param .u32 _Z12reduce_inputP3Sc4P3Dc8i_param_2
)
{
	.reg .pred 	%p<3>;
	.reg .b16 	%rs<19>;
	.reg .b32 	%r<36>;
	.reg .b32 	%f<2>;
	.reg .b64 	%rd<10>;
	// demoted variable
	.shared .align 4 .b8 _ZZ12reduce_inputP3Sc4P3Dc8iE8shmem_in[128];
	// demoted variable
	.shared .align 8 .b8 _ZZ12reduce_inputP3Sc4P3Dc8iE9shmem_out[256];
	ld.param.u64 	%rd3, [_Z12reduce_inputP3Sc4P3Dc8i_param_0];
	ld.param.u64 	%rd4, [_Z12reduce_inputP3Sc4P3Dc8i_param_1];
	ld.param.u32 	%r9, [_Z12reduce_inputP3Sc4P3Dc8i_param_2];
	mov.u32 	%r1, %tid.x;
	mov.u32 	%r10, %ctaid.x;
	mov.u32 	%r2, %ntid.x;
	mad.lo.s32 	%r35, %r10, %r2, %r1;
	setp.ge.s32 	%p1, %r35, %r9;
	@%p1 bra 	$L__BB0_4;
	shl.b32 	%r11, %r1, 3;
	mov.u32 	%r12, _ZZ12reduce_inputP3Sc4P3Dc8iE9shmem_out;
	add.s32 	%r4, %r12, %r11;
	shl.b32 	%r13, %r1, 2;
	mov.u32 	%r14, _ZZ12reduce_inputP3Sc4P3Dc8iE8shmem_in;
	add.s32 	%r5, %r14, %r13;
	mov.u32 	%r15, %nctaid.x;
	mul.lo.s32 	%r6, %r15, %r2;
	cvta.to.global.u64 	%rd1, %rd3;
	cvta.to.global.u64 	%rd2, %rd4;
$L__BB0_2:
	mul.wide.s32 	%rd5, %r35, 4;
	add.s64 	%rd6, %rd1, %rd5;
	ld.global.f32 	%f1, [%rd6];
	mov.b32 	%r16, %f1;
	cvt.u16.u32 	%rs1, %r16;
	cvt.s8.s32 	%rs2, %r16;
	shr.s16 	%rs3, %rs2, 4;
	shl.b16 	%rs4, %rs1, 12;
	shr.s16 	%rs5, %rs4, 12;
	shr.u32 	%r17, %r16, 8;
	cvt.u16.u32 	%rs6, %r17;
	bfe.s32 	%r18, %r16, 8, 8;
	cvt.s8.s32 	%rs7, %r18;
	shr.s16 	%rs8, %rs7, 4;
	shl.b16 	%rs9, %rs6, 12;
	shr.s16 	%rs10, %rs9, 12;
	{ .reg .b16 tmp; mov.b32 {tmp, %rs11}, %r16; }
	bfe.s32 	%r19, %r16, 16, 8;
	cvt.s8.s32 	%rs12, %r19;
	shr.s16 	%rs13, %rs12, 4;
	shl.b16 	%rs14, %rs11, 12;
	shr.s16 	%rs15, %rs14, 12;
	shr.u32 	%r20, %r16, 24;
	cvt.u16.u32 	%rs16, %r20;
	shr.s32 	%r21, %r16, 28;
	shl.b16 	%rs17, %rs16, 12;
	shr.s16 	%rs18, %rs17, 12;
	cvt.u32.u16 	%r22, %rs15;
	cvt.u32.u16 	%r23, %rs13;
	prmt.b32 	%r24, %r23, %r22, 0x3340U;
	cvt.u32.u16 	%r25, %rs18;
	prmt.b32 	%r26, %r21, %r25, 0x3340U;
	prmt.b32 	%r27, %r24, %r26, 0x5410U;
	cvt.u32.u16 	%r28, %rs3;
	cvt.u32.u16 	%r29, %rs5;
	prmt.b32 	%r30, %r28, %r29, 0x3340U;
	cvt.u32.u16 	%r31, %rs8;
	cvt.u32.u16 	%r32, %rs10;
	prmt.b32 	%r33, %r31, %r32, 0x3340U;
	prmt.b32 	%r34, %r30, %r33, 0x5410U;
	mov.b64 	%rd7, {%r34, %r27};
	st.shared.v2.b32 	[%r4], {%r34, %r27};
	mul.wide.s32 	%rd8, %r35, 8;
	add.s64 	%rd9, %rd2, %rd8;
	st.global.u64 	[%rd9], %rd7;
	add.s32 	%r35, %r35, %r6;
	setp.lt.s32 	%p2, %r35, %r9;
	@%p2 bra 	$L__BB0_2;
	st.shared.f32 	[%r5], %f1;
$L__BB0_4:
	ret;

}
	// .globl	_Z10detect_sumP6float2S0_
.visible .entry _Z10detect_sumP6float2S0_(
	.param .u64 .ptr .align 1 _Z10detect_sumP6float2S0__param_0,
	.param .u64 .ptr .align 1 _Z10detect_sumP6float2S0__param_1
)
{
	.reg .b32 	%r<43>;
	.reg .b32 	%f<193>;
	.reg .b64 	%rd<37>;
	// demoted variable
	.shared .align 4 .b8 _ZZ10detect_sumP6float2S0_E5shmem[1024];
	ld.param.u64 	%rd1, [_Z10detect_sumP6float2S0__param_0];
	mov.u32 	%r1, %ctaid.x;
	mov.u32 	%r2, %ntid.x;
	mul.lo.s32 	%r3, %r2, %r1;
	shl.b32 	%r4, %r3, 5;
	mov.u32 	%r5, %tid.x;
	add.s32 	%r6, %r4, %r5;
	cvta.to.global.u64 	%rd2, %rd1;
	mul.wide.s32 	%rd3, %r6, 8;
	add.s64 	%rd4, %rd2, %rd3;
	ld.global.nc.v2.f32 	{%f1, %f2}, [%rd4];
	mul.f32 	%f3, %f2, %f2;
	fma.rn.f32 	%f4, %f1, %f1, %f3;
	shl.b32 	%r7, %r6, 2;
	mov.u32 	%r8, _ZZ10detect_sumP6float2S0_E5shmem;
	add.s32 	%r9, %r8, %r7;
	ld.shared.f32 	%f5, [%r9];
	add.f32 	%f6, %f5, %f4;
	st.shared.f32 	[%r9], %f6;
	shl.b32 	%r10, %r2, 3;
	cvt.u64.u32 	%rd5, %r10;
	add.s64 	%rd6, %rd4, %rd5;
	ld.global.nc.v2.f32 	{%f7, %f8}, [%rd6];
	mul.f32 	%f9, %f8, %f8;
	fma.rn.f32 	%f10, %f7, %f7, %f9;
	shl.b32 	%r11, %r2, 2;
	add.s32 	%r12, %r9, %r11;
	ld.shared.f32 	%f11, [%r12];
	add.f32 	%f12, %f11, %f10;
	st.shared.f32 	[%r12], %f12;
	add.s64 	%rd7, %rd6, %rd5;
	ld.global.nc.v2.f32 	{%f13, %f14}, [%rd7];
	mul.f32 	%f15, %f14, %f14;
	fma.rn.f32 	%f16, %f13, %f13, %f15;
	add.s32 	%r13, %r12, %r11;
	ld.shared.f32 	%f17, [%r13];
	add.f32 	%f18, %f17, %f16;
	st.shared.f32 	[%r13], %f18;
	add.s64 	%rd8, %rd7, %rd5;
	ld.global.nc.v2.f32 	{%f19, %f20}, [%rd8];
	mul.f32 	%f21, %f20, %f20;
	fma.rn.f32 	%f22, %f19, %f19, %f21;
	add.s32 	%r14, %r13, %r11;
	ld.shared.f32 	%f23, [%r14];
	add.f32 	%f24, %f23, %f22;
	st.shared.f32 	[%r14], %f24;
	add.s64 	%rd9, %rd8, %rd5;
	ld.global.nc.v2.f32 	{%f25, %f26}, [%rd9];
	mul.f32 	%f27, %f26, %f26;
	fma.rn.f32 	%f28, %f25, %f25, %f27;
	add.s32 	%r15, %r14, %r11;
	ld.shared.f32 	%f29, [%r15];
	add.f32 	%f30, %f29, %f28;
	st.shared.f32 	[%r15], %f30;
	add.s64 	%rd10, %rd9, %rd5;
	ld.global.nc.v2.f32 	{%f31, %f32}, [%rd10];
	mul.f32 	%f33, %f32, %f32;
	fma.rn.f32 	%f34, %f31, %f31, %f33;
	add.s32 	%r16, %r15, %r11;
	ld.shared.f32 	%f35, [%r16];
	add.f32 	%f36, %f35, %f34;
	st.shared.f32 	[%r16], %f36;
	add.s64 	%rd11, %rd10, %rd5;
	ld.global.nc.v2.f32 	{%f37, %f38}, [%rd11];
	mul.f32 	%f39, %f38, %f38;
	fma.rn.f32 	%f40, %f37, %f37, %f39;
	add.s32 	%r17, %r16, %r11;
	ld.shared.f32 	%f41, [%r17];
	add.f32 	%f42, %f41, %f40;
	st.shared.f32 	[%r17], %f42;
	add.s64 	%rd12, %rd11, %rd5;
	ld.global.nc.v2.f32 	{%f43, %f44}, [%rd12];
	mul.f32 	%f45, %f44, %f44;
	fma.rn.f32 	%f46, %f43, %f43, %f45;
	add.s32 	%r18, %r17, %r11;
	ld.shared.f32 	%f47, [%r18];
	add.f32 	%f48, %f47, %f46;
	st.shared.f32 	[%r18], %f48;
	add.s64 	%rd13, %rd12, %rd5;
	ld.global.nc.v2.f32 	{%f49, %f50}, [%rd13];
	mul.f32 	%f51, %f50, %f50;
	fma.rn.f32 	%f52, %f49, %f49, %f51;
	add.s32 	%r19, %r18, %r11;
	ld.shared.f32 	%f53, [%r19];
	add.f32 	%f54, %f53, %f52;
	st.shared.f32 	[%r19], %f54;
	add.s64 	%rd14, %rd13, %rd5;
	ld.global.nc.v2.f32 	{%f55, %f56}, [%rd14];
	mul.f32 	%f57, %f56, %f56;
	fma.rn.f32 	%f58, %f55, %f55, %f57;
	add.s32 	%r20, %r19, %r11;
	ld.shared.f32 	%f59, [%r20];
	add.f32 	%f60, %f59, %f58;
	st.shared.f32 	[%r20], %f60;
	add.s64 	%rd15, %rd14, %rd5;
	ld.global.nc.v2.f32 	{%f61, %f62}, [%rd15];
	mul.f32 	%f63, %f62, %f62;
	fma.rn.f32 	%f64, %f61, %f61, %f63;
	add.s32 	%r21, %r20, %r11;
	ld.shared.f32 	%f65, [%r21];
	add.f32 	%f66, %f65, %f64;
	st.shared.f32 	[%r21], %f66;
	add.s64 	%rd16, %rd15, %rd5;
	ld.global.nc.v2.f32 	{%f67, %f68}, [%rd16];
	mul.f32 	%f69, %f68, %f68;
	fma.rn.f32 	%f70, %f67, %f67, %f69;
	add.s32 	%r22, %r21, %r11;
	ld.shared.f32 	%f71, [%r22];
	add.f32 	%f72, %f71, %f70;
	st.shared.f32 	[%r22], %f72;
	add.s64 	%rd17, %rd16, %rd5;
	ld.global.nc.v2.f32 	{%f73, %f74}, [%rd17];
	mul.f32 	%f75, %f74, %f74;
	fma.rn.f32 	%f76, %f73, %f73, %f75;
	add.s32 	%r23, %r22, %r11;
	ld.shared.f32 	%f77, [%r23];
	add.f32 	%f78, %f77, %f76;
	st.shared.f32 	[%r23], %f78;
	add.s64 	%rd18, %rd17, %rd5;
	ld.global.nc.v2.f32 	{%f79, %f80}, [%rd18];
	mul.f32 	%f81, %f80, %f80;
	fma.rn.f32 	%f82, %f79, %f79, %f81;
	add.s32 	%r24, %r23, %r11;
	ld.shared.f32 	%f83, [%r24];
	add.f32 	%f84, %f83, %f82;
	st.shared.f32 	[%r24], %f84;
	add.s64 	%rd19, %rd18, %rd5;
	ld.global.nc.v2.f32 	{%f85, %f86}, [%rd19];
	mul.f32 	%f87, %f86, %f86;
	fma.rn.f32 	%f88, %f85, %f85, %f87;
	add.s32 	%r25, %r24, %r11;
	ld.shared.f32 	%f89, [%r25];
	add.f32 	%f90, %f89, %f88;
	st.shared.f32 	[%r25], %f90;
	add.s64 	%rd20, %rd19, %rd5;
	ld.global.nc.v2.f32 	{%f91, %f92}, [%rd20];
	mul.f32 	%f93, %f92, %f92;
	fma.rn.f32 	%f94, %f91, %f91, %f93;
	add.s32 	%r26, %r25, %r11;
	ld.shared.f32 	%f95, [%r26];
	add.f32 	%f96, %f95, %f94;
	st.shared.f32 	[%r26], %f96;
	add.s64 	%rd21, %rd20, %rd5;
	ld.global.nc.v2.f32 	{%f97, %f98}, [%rd21];
	mul.f32 	%f99, %f98, %f98;
	fma.rn.f32 	%f100, %f97, %f97, %f99;
	add.s32 	%r27, %r26, %r11;
	ld.shared.f32 	%f101, [%r27];
	add.f32 	%f102, %f101, %f100;
	st.shared.f32 	[%r27], %f102;
	add.s64 	%rd22, %rd21, %rd5;
	ld.global.nc.v2.f32 	{%f103, %f104}, [%rd22];
	mul.f32 	%f105, %f104, %f104;
	fma.rn.f32 	%f106, %f103, %f103, %f105;
	add.s32 	%r28, %r27, %r11;
	ld.shared.f32 	%f107, [%r28];
	add.f32 	%f108, %f107, %f106;
	st.shared.f32 	[%r28], %f108;
	add.s64 	%rd23, %rd22, %rd5;
	ld.global.nc.v2.f32 	{%f109, %f110}, [%rd23];
	mul.f32 	%f111, %f110, %f110;
	fma.rn.f32 	%f112, %f109, %f109, %f111;
	add.s32 	%r29, %r28, %r11;
	ld.shared.f32 	%f113, [%r29];
	add.f32 	%f114, %f113, %f112;
	st.shared.f32 	[%r29], %f114;
	add.s64 	%rd24, %rd23, %rd5;
	ld.global.nc.v2.f32 	{%f115, %f116}, [%rd24];
	mul.f32 	%f117, %f116, %f116;
	fma.rn.f32 	%f118, %f115, %f115, %f117;
	add.s32 	%r30, %r29, %r11;
	ld.shared.f32 	%f119, [%r30];
	add.f32 	%f120, %f119, %f118;
	st.shared.f32 	[%r30], %f120;
	add.s64 	%rd25, %rd24, %rd5;
	ld.global.nc.v2.f32 	{%f121, %f122}, [%rd25];
	mul.f32 	%f123, %f122, %f122;
	fma.rn.f32 	%f124, %f121, %f121, %f123;
	add.s32 	%r31, %r30, %r11;
	ld.shared.f32 	%f125, [%r31];
	add.f32 	%f126, %f125, %f124;
	st.shared.f32 	[%r31], %f126;
	add.s64 	%rd26, %rd25, %rd5;
	ld.global.nc.v2.f32 	{%f127, %f128}, [%rd26];
	mul.f32 	%f129, %f128, %f128;
	fma.rn.f32 	%f130, %f127, %f127, %f129;
	add.s32 	%r32, %r31, %r11;
	ld.shared.f32 	%f131, [%r32];
	add.f32 	%f132, %f131, %f130;
	st.shared.f32 	[%r32], %f132;
	add.s64 	%rd27, %rd26, %rd5;
	ld.global.nc.v2.f32 	{%f133, %f134}, [%rd27];
	mul.f32 	%f135, %f134, %f134;
	fma.rn.f32 	%f136, %f133, %f133, %f135;
	add.s32 	%r33, %r32, %r11;
	ld.shared.f32 	%f137, [%r33];
	add.f32 	%f138, %f137, %f136;
	st.shared.f32 	[%r33], %f138;
	add.s64 	%rd28, %rd27, %rd5;
	ld.global.nc.v2.f32 	{%f139, %f140}, [%rd28];
	mul.f32 	%f141, %f140, %f140;
	fma.rn.f32 	%f142, %f139, %f139, %f141;
	add.s32 	%r34, %r33, %r11;
	ld.shared.f32 	%f143, [%r34];
	add.f32 	%f144, %f143, %f142;
	st.shared.f32 	[%r34], %f144;
	add.s64 	%rd29, %rd28, %rd5;
	ld.global.nc.v2.f32 	{%f145, %f146}, [%rd29];
	mul.f32 	%f147, %f146, %f146;
	fma.rn.f32 	%f148, %f145, %f145, %f147;
	add.s32 	%r35, %r34, %r11;
	ld.shared.f32 	%f149, [%r35];
	add.f32 	%f150, %f149, %f148;
	st.shared.f32 	[%r35], %f150;
	add.s64 	%rd30, %rd29, %rd5;
	ld.global.nc.v2.f32 	{%f151, %f152}, [%rd30];
	mul.f32 	%f153, %f152, %f152;
	fma.rn.f32 	%f154, %f151, %f151, %f153;
	add.s32 	%r36, %r35, %r11;
	ld.shared.f32 	%f155, [%r36];
	add.f32 	%f156, %f155, %f154;
	st.shared.f32 	[%r36], %f156;
	add.s64 	%rd31, %rd30, %rd5;
	ld.global.nc.v2.f32 	{%f157, %f158}, [%rd31];
	mul.f32 	%f159, %f158, %f158;
	fma.rn.f32 	%f160, %f157, %f157, %f159;
	add.s32 	%r37, %r36, %r11;
	ld.shared.f32 	%f161, [%r37];
	add.f32 	%f162, %f161, %f160;
	st.shared.f32 	[%r37], %f162;
	add.s64 	%rd32, %rd31, %rd5;
	ld.global.nc.v2.f32 	{%f163, %f164}, [%rd32];
	mul.f32 	%f165, %f164, %f164;
	fma.rn.f32 	%f166, %f163, %f163, %f165;
	add.s32 	%r38, %r37, %r11;
	ld.shared.f32 	%f167, [%r38];
	add.f32 	%f168, %f167, %f166;
	st.shared.f32 	[%r38], %f168;
	add.s64 	%rd33, %rd32, %rd5;
	ld.global.nc.v2.f32 	{%f169, %f170}, [%rd33];
	mul.f32 	%f171, %f170, %f170;
	fma.rn.f32 	%f172, %f169, %f169, %f171;
	add.s32 	%r39, %r38, %r11;
	ld.shared.f32 	%f173, [%r39];
	add.f32 	%f174, %f173, %f172;
	st.shared.f32 	[%r39], %f174;
	add.s64 	%rd34, %rd33, %rd5;
	ld.global.nc.v2.f32 	{%f175, %f176}, [%rd34];
	mul.f32 	%f177, %f176, %f176;
	fma.rn.f32 	%f178, %f175, %f175, %f177;
	add.s32 	%r40, %r39, %r11;
	ld.shared.f32 	%f179, [%r40];
	add.f32 	%f180, %f179, %f178;
	st.shared.f32 	[%r40], %f180;
	add.s64 	%rd35, %rd34, %rd5;
	ld.global.nc.v2.f32 	{%f181, %f182}, [%rd35];
	mul.f32 	%f183, %f182, %f182;
	fma.rn.f32 	%f184, %f181, %f181, %f183;
	add.s32 	%r41, %r40, %r11;
	ld.shared.f32 	%f185, [%r41];
	add.f32 	%f186, %f185, %f184;
	st.shared.f32 	[%r41], %f186;
	add.s64 	%rd36, %rd35, %rd5;
	ld.global.nc.v2.f32 	{%f187, %f188}, [%rd36];
	mul.f32 	%f189, %f188, %f188;
	fma.rn.f32 	%f190, %f187, %f187, %f189;
	add.s32 	%r42, %r41, %r11;
	ld.shared.f32 	%f191, [%r42];
	add.f32 	%f192, %f191, %f190;
	st.shared.f32 	[%r42], %f192;
	ret;

}
	// .globl	_Z12expand_inputPfPdi
.visible .entry _Z12expand_inputPfPdi(
	.param .u64 .ptr .align 1 _Z12expand_inputPfPdi_param_0,
	.param .u64 .ptr .align 1 _Z12expand_inputPfPdi_param_1,
	.param .u32 _Z12expand_inputPfPdi_param_2
)
{
	.reg .pred 	%p<3>;
	.reg .b16 	%rs<19>;
	.reg .b32 	%r<36>;
	.reg .b32 	%f<2>;
	.reg .b64 	%rd<10>;
	// demoted variable
	.shared .align 4 .b8 _ZZ12expand_inputPfPdiE8shmem_in[128];
	// demoted variable
	.shared .align 8 .b8 _ZZ12expand_inputPfPdiE9shmem_out[256];
	ld.param.u64 	%rd3, [_Z12expand_inputPfPdi_param_0];
	ld.param.u64 	%rd4, [_Z12expand_inputPfPdi_param_1];
	ld.param.u32 	%r9, [_Z12expand_inputPfPdi_param_2];
	mov.u32 	%r1, %tid.x;
	mov.u32 	%r10, %ctaid.x;
	mov.u32 	%r2, %ntid.x;
	mad.lo.s32 	%r35, %r10, %r2, %r1;
	setp.ge.s32 	%p1, %r35, %r9;
	@%p1 bra 	$L__BB2_4;
	shl.b32 	%r11, %r1, 3;
	mov.u32 	%r12, _ZZ12expand_inputPfPdiE9shmem_out;
	add.s32 	%r4, %r12, %r11;
	shl.b32 	%r13, %r1, 2;
	mov.u32 	%r14, _ZZ12expand_inputPfPdiE8shmem_in;
	add.s32 	%r5, %r14, %r13;
	mov.u32 	%r15, %nctaid.x;
	mul.lo.s32 	%r6, %r15, %r2;
	cvta.to.global.u64 	%rd1, %rd3;
	cvta.to.global.u64 	%rd2, %rd4;
$L__BB2_2:
	mul.wide.s32 	%rd5, %r35, 4;
	add.s64 	%rd6, %rd1, %rd5;
	ld.global.f32 	%f1, [%rd6];
	mov.b32 	%r16, %f1;
	cvt.u16.u32 	%rs1, %r16;
	cvt.s8.s32 	%rs2, %r16;
	shr.s16 	%rs3, %rs2, 4;
	shl.b16 	%rs4, %rs1, 12;
	shr.s16 	%rs5, %rs4, 12;
	shr.u32 	%r17, %r16, 8;
	cvt.u16.u32 	%rs6, %r17;
	bfe.s32 	%r18, %r16, 8, 8;
	cvt.s8.s32 	%rs7, %r18;
	shr.s16 	%rs8, %rs7, 4;
	shl.b16 	%rs9, %rs6, 12;
	shr.s16 	%rs10, %rs9, 12;
	{ .reg .b16 tmp; mov.b32 {tmp, %rs11}, %r16; }
	bfe.s32 	%r19, %r16, 16, 8;
	cvt.s8.s32 	%rs12, %r19;
	shr.s16 	%rs13, %rs12, 4;
	shl.b16 	%rs14, %rs11, 12;
	shr.s16 	%rs15, %rs14, 12;
	shr.u32 	%r20, %r16, 24;
	cvt.u16.u32 	%rs16, %r20;
	shr.s32 	%r21, %r16, 28;
	shl.b16 	%rs17, %rs16, 12;
	shr.s16 	%rs18, %rs17, 12;
	cvt.u32.u16 	%r22, %rs15;
	cvt.u32.u16 	%r23, %rs13;
	prmt.b32 	%r24, %r23, %r22, 0x3340U;
	cvt.u32.u16 	%r25, %rs18;
	prmt.b32 	%r26, %r21, %r25, 0x3340U;
	prmt.b32 	%r27, %r24, %r26, 0x5410U;
	cvt.u32.u16 	%r28, %rs3;
	cvt.u32.u16 	%r29, %rs5;
	prmt.b32 	%r30, %r28, %r29, 0x3340U;
	cvt.u32.u16 	%r31, %rs8;
	cvt.u32.u16 	%r32, %rs10;
	prmt.b32 	%r33, %r31, %r32, 0x3340U;
	prmt.b32 	%r34, %r30, %r33, 0x5410U;
	mov.b64 	%rd7, {%r34, %r27};
	st.shared.v2.b32 	[%r4], {%r34, %r27};
	mul.wide.s32 	%rd8, %r35, 8;
	add.s64 	%rd9, %rd2, %rd8;
	st.global.u64 	[%rd9], %rd7;
	add.s32 	%r35, %r35, %r6;
	setp.lt.s32 	%p2, %r35, %r9;
	@%p2 bra 	$L__BB2_2;
	st.shared.f32 	[%r5], %f1;
$L__BB2_4:
	ret;

}


// ===== COMPILED SASS (sm_100) =====

	.target	sm_100

	.elftype	@"ET_EXEC"


//--------------------- .note.nv.tkinfo           --------------------------
	.section	.note.nv.tkinfo,"",@"SHT_NOTE"
	.sectionflags	@"SHF_NOTE_NV_TKINFO"
	.tkinfo
        /*0018*/ 	.word	0x00000002
        /*0030*/ 	.string	""
        /*0030*/ 	.string	"ptxas"
        /*0030*/ 	.string	"Cuda compilation tools, release 13.0, V13.0.88"
        /*0030*/ 	.string	"Build cuda_13.0.r13.0/compiler.36424714_0"
        /*0030*/ 	.string	"-arch sm_100 -m 64 "



//--------------------- .note.nv.cuinfo           --------------------------
	.section	.note.nv.cuinfo,"",@"SHT_NOTE"
	.sectionflags	@"SHF_NOTE_NV_CUINFO"
        /*0018*/ 	.short	0x0002
        /*001a*/ 	.short	0x0064
        /*001c*/ 	.short	0x0082
	.zero		2


//--------------------- .nv.info                  --------------------------
	.section	.nv.info,"",@"SHT_CUDA_INFO"
	.align	4


	//----- nvinfo : EIATTR_REGCOUNT
	.align		4
        /*0000*/ 	.byte	0x04, 0x2f
        /*0002*/ 	.short	(.L_1 - .L_0)
	.align		4
.L_0:
        /*0004*/ 	.word	index@(_Z12reduce_inputP3Sc4P3Dc8i)
        /*0008*/ 	.word	0x00000018


	//----- nvinfo : EIATTR_FRAME_SIZE
	.align		4
.L_1:
        /*000c*/ 	.byte	0x04, 0x11
        /*000e*/ 	.short	(.L_3 - .L_2)
	.align		4
.L_2:
        /*0010*/ 	.word	index@(_Z12reduce_inputP3Sc4P3Dc8i)
        /*0014*/ 	.word	0x00000000


	//----- nvinfo : EIATTR_REGCOUNT
	.align		4
.L_3:
        /*0018*/ 	.byte	0x04, 0x2f
        /*001a*/ 	.short	(.L_5 - .L_4)
	.align		4
.L_4:
        /*001c*/ 	.word	index@(_Z10detect_sumP6float2S0_)
        /*0020*/ 	.word	0x0000001d


	//----- nvinfo : EIATTR_FRAME_SIZE
	.align		4
.L_5:
        /*0024*/ 	.byte	0x04, 0x11
        /*0026*/ 	.short	(.L_7 - .L_6)
	.align		4
.L_6:
        /*0028*/ 	.word	index@(_Z10detect_sumP6float2S0_)
        /*002c*/ 	.word	0x00000000


	//----- nvinfo : EIATTR_REGCOUNT
	.align		4
.L_7:
        /*0030*/ 	.byte	0x04, 0x2f
        /*0032*/ 	.short	(.L_9 - .L_8)
	.align		4
.L_8:
        /*0034*/ 	.word	index@(_Z12expand_inputPfPdi)
        /*0038*/ 	.word	0x00000018


	//----- nvinfo : EIATTR_FRAME_SIZE
	.align		4
.L_9:
        /*003c*/ 	.byte	0x04, 0x11
        /*003e*/ 	.short	(.L_11 - .L_10)
	.align		4
.L_10:
        /*0040*/ 	.word	index@(_Z12expand_inputPfPdi)
        /*0044*/ 	.word	0x00000000


	//----- nvinfo : EIATTR_MIN_STACK_SIZE
	.align		4
.L_11:
        /*0048*/ 	.byte	0x04, 0x12
        /*004a*/ 	.short	(.L_13 - .L_12)
	.align		4
.L_12:
        /*004c*/ 	.word	index@(_Z12expand_inputPfPdi)
        /*0050*/ 	.word	0x00000000


	//----- nvinfo : EIATTR_MIN_STACK_SIZE
	.align		4
.L_13:
        /*0054*/ 	.byte	0x04, 0x12
        /*0056*/ 	.short	(.L_15 - .L_14)
	.align		4
.L_14:
        /*0058*/ 	.word	index@(_Z10detect_sumP6float2S0_)
        /*005c*/ 	.word	0x00000000


	//----- nvinfo : EIATTR_MIN_STACK_SIZE
	.align		4
.L_15:
        /*0060*/ 	.byte	0x04, 0x12
        /*0062*/ 	.short	(.L_17 - .L_16)
	.align		4
.L_16:
        /*0064*/ 	.word	index@(_Z12reduce_inputP3Sc4P3Dc8i)
        /*0068*/ 	.word	0x00000000
.L_17:


//--------------------- .nv.compat                --------------------------
	.section	.nv.compat,"",@"SHT_CUDA_COMPAT_INFO"
	.align	4
        /*0000*/ 	.byte	0x02, 0x09, 0x00, 0x00, 0x02, 0x02, 0x01, 0x00, 0x02, 0x05, 0x05, 0x00, 0x03, 0x07, 0x01, 0x01
        /*0010*/ 	.byte	0x02, 0x03, 0x00, 0x00, 0x02, 0x06, 0x01, 0x00, 0x04, 0x0b, 0x08, 0x00, 0x09, 0x00, 0x00, 0x00
        /*0020*/ 	.byte	0x00, 0x00, 0x00, 0x00


//--------------------- .nv.info._Z12expand_inputPfPdi --------------------------
	.section	.nv.info._Z12expand_inputPfPdi,"",@"SHT_CUDA_INFO"
	.sectionflags	@""
	.align	4


	//----- nvinfo : EIATTR_CUDA_API_VERSION
	.align		4
        /*0000*/ 	.byte	0x04, 0x37
        /*0002*/ 	.short	(.L_19 - .L_18)
.L_18:
        /*0004*/ 	.word	0x00000082


	//----- nvinfo : EIATTR_KPARAM_INFO
	.align		4
.L_19:
        /*0008*/ 	.byte	0x04, 0x17
        /*000a*/ 	.short	(.L_21 - .L_20)
.L_20:
        /*000c*/ 	.word	0x00000000
        /*0010*/ 	.short	0x0002
        /*0012*/ 	.short	0x0010
        /*0014*/ 	.byte	0x00, 0xf0, 0x11, 0x00


	//----- nvinfo : EIATTR_KPARAM_INFO
	.align		4
.L_21:
        /*0018*/ 	.byte	0x04, 0x17
        /*001a*/ 	.short	(.L_23 - .L_22)
.L_22:
        /*001c*/ 	.word	0x00000000
        /*0020*/ 	.short	0x0001
        /*0022*/ 	.short	0x0008
        /*0024*/ 	.byte	0x00, 0xf5, 0x21, 0x00


	//----- nvinfo : EIATTR_KPARAM_INFO
	.align		4
.L_23:
        /*0028*/ 	.byte	0x04, 0x17
        /*002a*/ 	.short	(.L_25 - .L_24)
.L_24:
        /*002c*/ 	.word	0x00000000
        /*0030*/ 	.short	0x0000
        /*0032*/ 	.short	0x0000
        /*0034*/ 	.byte	0x00, 0xf5, 0x21, 0x00


	//----- nvinfo : EIATTR_SPARSE_MMA_MASK
	.align		4
.L_25:
        /*0038*/ 	.byte	0x03, 0x50
        /*003a*/ 	.short	0x0000


	//----- nvinfo : EIATTR_MAXREG_COUNT
	.align		4
        /*003c*/ 	.byte	0x03, 0x1b
        /*003e*/ 	.short	0x00ff


	//----- nvinfo : EIATTR_MERCURY_ISA_VERSION
	.align		4
        /*0040*/ 	.byte	0x03, 0x5f
        /*0042*/ 	.short	0x0101


	//----- nvinfo : EIATTR_VRC_CTA_INIT_COUNT
	.align		4
        /*0044*/ 	.byte	0x02, 0x4a
	.zero		1
	.zero		1


	//----- nvinfo : EIATTR_EXIT_INSTR_OFFSETS
	.align		4
        /*0048*/ 	.byte	0x04, 0x1c
        /*004a*/ 	.short	(.L_27 - .L_26)


	//   ....[0]....
.L_26:
        /*004c*/ 	.word	0x00000070


	//   ....[1]....
        /*0050*/ 	.word	0x00000480


	//----- nvinfo : EIATTR_CRS_STACK_SIZE
	.align		4
.L_27:
        /*0054*/ 	.byte	0x04, 0x1e
        /*0056*/ 	.short	(.L_29 - .L_28)
.L_28:
        /*0058*/ 	.word	0x00000000


	//----- nvinfo : EIATTR_CBANK_PARAM_SIZE
	.align		4
.L_29:
        /*005c*/ 	.byte	0x03, 0x19
        /*005e*/ 	.short	0x0014


	//----- nvinfo : EIATTR_PARAM_CBANK
	.align		4
        /*0060*/ 	.byte	0x04, 0x0a
        /*0062*/ 	.short	(.L_31 - .L_30)
	.align		4
.L_30:
        /*0064*/ 	.word	index@(.nv.constant0._Z12expand_inputPfPdi)
        /*0068*/ 	.short	0x0380
        /*006a*/ 	.short	0x0014


	//----- nvinfo : EIATTR_SW_WAR
	.align		4
.L_31:
        /*006c*/ 	.byte	0x04, 0x36
        /*006e*/ 	.short	(.L_33 - .L_32)
.L_32:
        /*0070*/ 	.word	0x00000008
.L_33:


//--------------------- .nv.info._Z10detect_sumP6float2S0_ --------------------------
	.section	.nv.info._Z10detect_sumP6float2S0_,"",@"SHT_CUDA_INFO"
	.sectionflags	@""
	.align	4


	//----- nvinfo : EIATTR_CUDA_API_VERSION
	.align		4
        /*0000*/ 	.byte	0x04, 0x37
        /*0002*/ 	.short	(.L_35 - .L_34)
.L_34:
        /*0004*/ 	.word	0x00000082


	//----- nvinfo : EIATTR_KPARAM_INFO
	.align		4
.L_35:
        /*0008*/ 	.byte	0x04, 0x17
        /*000a*/ 	.short	(.L_37 - .L_36)
.L_36:
        /*000c*/ 	.word	0x00000000
        /*0010*/ 	.short	0x0001
        /*0012*/ 	.short	0x0008
        /*0014*/ 	.byte	0x00, 0xf5, 0x21, 0x00


	//----- nvinfo : EIATTR_KPARAM_INFO
	.align		4
.L_37:
        /*0018*/ 	.byte	0x04, 0x17
        /*001a*/ 	.short	(.L_39 - .L_38)
.L_38:
        /*001c*/ 	.word	0x00000000
        /*0020*/ 	.short	0x0000
        /*0022*/ 	.short	0x0000
        /*0024*/ 	.byte	0x00, 0xf5, 0x21, 0x00


	//----- nvinfo : EIATTR_SPARSE_MMA_MASK
	.align		4
.L_39:
        /*0028*/ 	.byte	0x03, 0x50
        /*002a*/ 	.short	0x0000


	//----- nvinfo : EIATTR_MAXREG_COUNT
	.align		4
        /*002c*/ 	.byte	0x03, 0x1b
        /*002e*/ 	.short	0x00ff


	//----- nvinfo : EIATTR_MERCURY_ISA_VERSION
	.align		4
        /*0030*/ 	.byte	0x03, 0x5f
        /*0032*/ 	.short	0x0101


	//----- nvinfo : EIATTR_VRC_CTA_INIT_COUNT
	.align		4
        /*0034*/ 	.byte	0x02, 0x4a
	.zero		1
	.zero		1


	//----- nvinfo : EIATTR_EXIT_INSTR_OFFSETS
	.align		4
        /*0038*/ 	.byte	0x04, 0x1c
        /*003a*/ 	.short	(.L_41 - .L_40)


	//   ....[0]....
.L_40:
        /*003c*/ 	.word	0x000012b0


	//----- nvinfo : EIATTR_CBANK_PARAM_SIZE
	.align		4
.L_41:
        /*0040*/ 	.byte	0x03, 0x19
        /*0042*/ 	.short	0x0010


	//----- nvinfo : EIATTR_PARAM_CBANK
	.align		4
        /*0044*/ 	.byte	0x04, 0x0a
        /*0046*/ 	.short	(.L_43 - .L_42)
	.align		4
.L_42:
        /*0048*/ 	.word	index@(.nv.constant0._Z10detect_sumP6float2S0_)
        /*004c*/ 	.short	0x0380
        /*004e*/ 	.short	0x0010


	//----- nvinfo : EIATTR_SW_WAR
	.align		4
.L_43:
        /*0050*/ 	.byte	0x04, 0x36
        /*0052*/ 	.short	(.L_45 - .L_44)
.L_44:
        /*0054*/ 	.word	0x00000008
.L_45:


//--------------------- .nv.info._Z12reduce_inputP3Sc4P3Dc8i --------------------------
	.section	.nv.info._Z12reduce_inputP3Sc4P3Dc8i,"",@"SHT_CUDA_INFO"
	.sectionflags	@""
	.align	4


	//----- nvinfo : EIATTR_CUDA_API_VERSION
	.align		4
        /*0000*/ 	.byte	0x04, 0x37
        /*0002*/ 	.short	(.L_47 - .L_46)
.L_46:
        /*0004*/ 	.word	0x00000082


	//----- nvinfo : EIATTR_KPARAM_INFO
	.align		4
.L_47:
        /*0008*/ 	.byte	0x04, 0x17
        /*000a*/ 	.short	(.L_49 - .L_48)
.L_48:
        /*000c*/ 	.word	0x00000000
        /*0010*/ 	.short	0x0002
        /*0012*/ 	.short	0x0010
        /*0014*/ 	.byte	0x00, 0xf0, 0x11, 0x00


	//----- nvinfo : EIATTR_KPARAM_INFO
	.align		4
.L_49:
        /*0018*/ 	.byte	0x04, 0x17
        /*001a*/ 	.short	(.L_51 - .L_50)
.L_50:
        /*001c*/ 	.word	0x00000000
        /*0020*/ 	.short	0x0001
        /*0022*/ 	.short	0x0008
        /*0024*/ 	.byte	0x00, 0xf5, 0x21, 0x00


	//----- nvinfo : EIATTR_KPARAM_INFO
	.align		4
.L_51:
        /*0028*/ 	.byte	0x04, 0x17
        /*002a*/ 	.short	(.L_53 - .L_52)
.L_52:
        /*002c*/ 	.word	0x00000000
        /*0030*/ 	.short	0x0000
        /*0032*/ 	.short	0x0000
        /*0034*/ 	.byte	0x00, 0xf5, 0x21, 0x00


	//----- nvinfo : EIATTR_SPARSE_MMA_MASK
	.align		4
.L_53:
        /*0038*/ 	.byte	0x03, 0x50
        /*003a*/ 	.short	0x0000


	//----- nvinfo : EIATTR_MAXREG_COUNT
	.align		4
        /*003c*/ 	.byte	0x03, 0x1b
        /*003e*/ 	.short	0x00ff


	//----- nvinfo : EIATTR_MERCURY_ISA_VERSION
	.align		4
        /*0040*/ 	.byte	0x03, 0x5f
        /*0042*/ 	.short	0x0101


	//----- nvinfo : EIATTR_VRC_CTA_INIT_COUNT
	.align		4
        /*0044*/ 	.byte	0x02, 0x4a
	.zero		1
	.zero		1


	//----- nvinfo : EIATTR_EXIT_INSTR_OFFSETS
	.align		4
        /*0048*/ 	.byte	0x04, 0x1c
        /*004a*/ 	.short	(.L_55 - .L_54)


	//   ....[0]....
.L_54:
        /*004c*/ 	.word	0x00000070


	//   ....[1]....
        /*0050*/ 	.word	0x00000480


	//----- nvinfo : EIATTR_CRS_STACK_SIZE
	.align		4
.L_55:
        /*0054*/ 	.byte	0x04, 0x1e
        /*0056*/ 	.short	(.L_57 - .L_56)
.L_56:
        /*0058*/ 	.word	0x00000000


	//----- nvinfo : EIATTR_CBANK_PARAM_SIZE
	.align		4
.L_57:
        /*005c*/ 	.byte	0x03, 0x19
        /*005e*/ 	.short	0x0014


	//----- nvinfo : EIATTR_PARAM_CBANK
	.align		4
        /*0060*/ 	.byte	0x04, 0x0a
        /*0062*/ 	.short	(.L_59 - .L_58)
	.align		4
.L_58:
        /*0064*/ 	.word	index@(.nv.constant0._Z12reduce_inputP3Sc4P3Dc8i)
        /*0068*/ 	.short	0x0380
        /*006a*/ 	.short	0x0014


	//----- nvinfo : EIATTR_SW_WAR
	.align		4
.L_59:
        /*006c*/ 	.byte	0x04, 0x36
        /*006e*/ 	.short	(.L_61 - .L_60)
.L_60:
        /*0070*/ 	.word	0x00000008
.L_61:


//--------------------- .nv.callgraph             --------------------------
	.section	.nv.callgraph,"",@"SHT_CUDA_CALLGRAPH"
	.align	4
	.sectionentsize	8
	.align		4
        /*0000*/ 	.word	0x00000000
	.align		4
        /*0004*/ 	.word	0xffffffff
	.align		4
        /*0008*/ 	.word	0x00000000
	.align		4
        /*000c*/ 	.word	0xfffffffe
	.align		4
        /*0010*/ 	.word	0x00000000
	.align		4
        /*0014*/ 	.word	0xfffffffd
	.align		4
        /*0018*/ 	.word	0x00000000
	.align		4
        /*001c*/ 	.word	0xfffffffc


//--------------------- .text._Z12expand_inputPfPdi --------------------------
	.section	.text._Z12expand_inputPfPdi,"ax",@progbits
	.align	128
        .global         _Z12expand_inputPfPdi
        .type           _Z12expand_inputPfPdi,@function
        .size           _Z12expand_inputPfPdi,(.L_x_7 - _Z12expand_inputPfPdi)
        .other          _Z12expand_inputPfPdi,@"STO_CUDA_ENTRY STV_DEFAULT"
_Z12expand_inputPfPdi:
.text._Z12expand_inputPfPdi:
[----:B------:R-:W-:Y:S01]  /*0000*/  LDC R1, c[0x0][0x37c] ;  /* 0x0000df00ff017b82 */ /* 0x000fe20000000800 */
[----:B------:R-:W0:Y:S07]  /*0010*/  S2R R7, SR_TID.X ;  /* 0x0000000000077919 */ /* 0x000e2e0000002100 */
[----:B------:R-:W0:Y:S01]  /*0020*/  S2UR UR4, SR_CTAID.X ;  /* 0x00000000000479c3 */ /* 0x000e220000002500 */
[----:B------:R-:W1:Y:S07]  /*0030*/  LDCU UR10, c[0x0][0x390] ;  /* 0x00007200ff0a77ac */ /* 0x000e6e0008000800 */
[----:B------:R-:W0:Y:S02]  /*0040*/  LDC R0, c[0x0][0x360] ;  /* 0x0000d800ff007b82 */ /* 0x000e240000000800 */
[----:B0-----:R-:W-:-:S05]  /*0050*/  IMAD R9, R0, UR4, R7 ;  /* 0x0000000400097c24 */ /* 0x001fca000f8e0207 */
[----:B-1----:R-:W-:-:S13]  /*0060*/  ISETP.GE.AND P0, PT, R9, UR10, PT ;  /* 0x0000000a09007c0c */ /* 0x002fda000bf06270 */
[----:B------:R-:W-:Y:S05]  /*0070*/  @P0 EXIT ;  /* 0x000000000000094d */ /* 0x000fea0003800000 */
[----:B------:R-:W0:Y:S01]  /*0080*/  S2UR UR6, SR_CgaCtaId ;  /* 0x00000000000679c3 */ /* 0x000e220000008800 */
[----:B------:R-:W1:Y:S01]  /*0090*/  LDCU UR7, c[0x0][0x370] ;  /* 0x00006e00ff0777ac */ /* 0x000e620008000800 */
[----:B------:R-:W-:Y:S01]  /*00a0*/  BSSY.RECONVERGENT B0, `(.L_x_0) ;  /* 0x000003c000007945 */ /* 0x000fe20003800200 */
[----:B------:R-:W-:Y:S01]  /*00b0*/  UMOV UR4, 0x400 ;  /* 0x0000040000047882 */ /* 0x000fe20000000000 */
[----:B------:R-:W2:Y:S04]  /*00c0*/  LDCU.64 UR8, c[0x0][0x358] ;  /* 0x00006b00ff0877ac */ /* 0x000ea80008000a00 */
[----:B------:R-:W3:Y:S01]  /*00d0*/  LDC.64 R2, c[0x0][0x380] ;  /* 0x0000e000ff027b82 */ /* 0x000ee20000000a00 */
[----:B------:R-:W-:-:S07]  /*00e0*/  UIADD3 UR5, UPT, UPT, UR4, 0x80, URZ ;  /* 0x0000008004057890 */ /* 0x000fce000fffe0ff */
[----:B------:R-:W4:Y:S01]  /*00f0*/  LDC.64 R4, c[0x0][0x388] ;  /* 0x0000e200ff047b82 */ /* 0x000f220000000a00 */
[----:B-1----:R-:W-:Y:S01]  /*0100*/  IMAD R0, R0, UR7, RZ ;  /* 0x0000000700007c24 */ /* 0x002fe2000f8e02ff */
[----:B0-----:R-:W-:Y:S02]  /*0110*/  ULEA UR4, UR6, UR4, 0x18 ;  /* 0x0000000406047291 */ /* 0x001fe4000f8ec0ff */
[----:B------:R-:W-:-:S04]  /*0120*/  ULEA UR5, UR6, UR5, 0x18 ;  /* 0x0000000506057291 */ /* 0x000fc8000f8ec0ff */
[C---:B------:R-:W-:Y:S02]  /*0130*/  LEA R6, R7.reuse, UR4, 0x2 ;  /* 0x0000000407067c11 */ /* 0x040fe4000f8e10ff */
[----:B--2---:R-:W-:-:S07]  /*0140*/  LEA R7, R7, UR5, 0x3 ;  /* 0x0000000507077c11 */ /* 0x004fce000f8e18ff */
.L_x_1:
[----:B---3--:R-:W-:-:S06]  /*0150*/  IMAD.WIDE R10, R9, 0x4, R2 ;  /* 0x00000004090a7825 */ /* 0x008fcc00078e0202 */
[----:B------:R-:W2:Y:S02]  /*0160*/  LDG.E R11, desc[UR8][R10.64] ;  /* 0x000000080a0b7981 */ /* 0x000ea4000c1e1900 */
[--C-:B--2---:R-:W-:Y:S01]  /*0170*/  SHF.R.U32.HI R16, RZ, 0x18, R11.reuse ;  /* 0x00000018ff107819 */ /* 0x104fe2000001160b */
[C---:B0-----:R-:W-:Y:S01]  /*0180*/  IMAD.SHL.U32 R12, R11.reuse, 0x1000, RZ ;  /* 0x000010000b0c7824 */ /* 0x041fe200078e00ff */
[----:B------:R-:W-:Y:S02]  /*0190*/  PRMT R14, R11, 0x7632, R14 ;  /* 0x000076320b0e7816 */ /* 0x000fe4000000000e */
[--C-:B------:R-:W-:Y:S01]  /*01a0*/  SHF.R.U32.HI R13, RZ, 0x8, R11.reuse ;  /* 0x00000008ff0d7819 */ /* 0x100fe2000001160b */
[----:B------:R-:W-:Y:S01]  /*01b0*/  IMAD.SHL.U32 R16, R16, 0x1000, RZ ;  /* 0x0000100010107824 */ /* 0x000fe200078e00ff */
[--C-:B------:R-:W-:Y:S01]  /*01c0*/  SHF.R.S32.HI R15, RZ, 0x10, R11.reuse ;  /* 0x00000010ff0f7819 */ /* 0x100fe2000001140b */
[----:B------:R-:W-:Y:S01]  /*01d0*/  IMAD.SHL.U32 R14, R14, 0x1000, RZ ;  /* 0x000010000e0e7824 */ /* 0x000fe200078e00ff */
[----:B------:R-:W-:Y:S01]  /*01e0*/  PRMT R19, R12, 0x9910, RZ ;  /* 0x000099100c137816 */ /* 0x000fe200000000ff */
[----:B------:R-:W-:Y:S01]  /*01f0*/  IMAD.SHL.U32 R13, R13, 0x1000, RZ ;  /* 0x000010000d0d7824 */ /* 0x000fe200078e00ff */
[----:B------:R-:W-:-:S02]  /*0200*/  SHF.R.S32.HI R18, RZ, 0x8, R11 ;  /* 0x00000008ff127819 */ /* 0x000fc4000001140b */
[----:B------:R-:W-:Y:S02]  /*0210*/  SGXT R15, R15, 0x8 ;  /* 0x000000080f0f781a */ /* 0x000fe40000000200 */
[----:B------:R-:W-:Y:S02]  /*0220*/  PRMT R17, R11, 0x8880, RZ ;  /* 0x000088800b117816 */ /* 0x000fe400000000ff */
[----:B------:R-:W-:Y:S01]  /*0230*/  PRMT R21, R16, 0x9910, RZ ;  /* 0x0000991010157816 */ /* 0x000fe200000000ff */
[----:B------:R-:W-:Y:S01]  /*0240*/  IMAD.MOV.U32 R16, RZ, RZ, R19 ;  /* 0x000000ffff107224 */ /* 0x000fe200078e0013 */
[----:B------:R-:W-:Y:S02]  /*0250*/  SGXT R10, R18, 0x8 ;  /* 0x00000008120a781a */ /* 0x000fe40000000200 */
[----:B------:R-:W-:Y:S02]  /*0260*/  SHF.R.S32.HI R15, RZ, 0x4, R15 ;  /* 0x00000004ff0f7819 */ /* 0x000fe4000001140f */
[----:B------:R-:W-:-:S02]  /*0270*/  PRMT R20, R14, 0x9910, RZ ;  /* 0x000099100e147816 */ /* 0x000fc400000000ff */
[----:B------:R-:W-:Y:S02]  /*0280*/  SHF.R.S32.HI R12, RZ, 0x4, R17 ;  /* 0x00000004ff0c7819 */ /* 0x000fe40000011411 */
[----:B------:R-:W-:Y:S01]  /*0290*/  PRMT R18, R13, 0x9910, RZ ;  /* 0x000099100d127816 */ /* 0x000fe200000000ff */
[----:B------:R-:W-:Y:S01]  /*02a0*/  IMAD.MOV.U32 R17, RZ, RZ, R20 ;  /* 0x000000ffff117224 */ /* 0x000fe200078e0014 */
[----:B------:R-:W-:Y:S02]  /*02b0*/  SHF.R.S32.HI R14, RZ, 0x4, R10 ;  /* 0x00000004ff0e7819 */ /* 0x000fe4000001140a */
[----:B------:R-:W-:Y:S01]  /*02c0*/  LOP3.LUT R10, R15, 0xffff, RZ, 0xc0, !PT ;  /* 0x0000ffff0f0a7812 */ /* 0x000fe200078ec0ff */
[----:B------:R-:W-:Y:S01]  /*02d0*/  IMAD.MOV.U32 R15, RZ, RZ, R21 ;  /* 0x000000ffff0f7224 */ /* 0x000fe200078e0015 */
[----:B------:R-:W-:Y:S02]  /*02e0*/  SHF.R.S32.HI R13, RZ, 0xc, R16 ;  /* 0x0000000cff0d7819 */ /* 0x000fe40000011410 */
[----:B------:R-:W-:Y:S01]  /*02f0*/  LOP3.LUT R16, R12, 0xffff, RZ, 0xc0, !PT ;  /* 0x0000ffff0c107812 */ /* 0x000fe200078ec0ff */
[----:B------:R-:W-:Y:S01]  /*0300*/  IMAD.MOV.U32 R12, RZ, RZ, R18 ;  /* 0x000000ffff0c7224 */ /* 0x000fe200078e0012 */
[----:B------:R-:W-:-:S02]  /*0310*/  LOP3.LUT R18, R14, 0xffff, RZ, 0xc0, !PT ;  /* 0x0000ffff0e127812 */ /* 0x000fc400078ec0ff */
[----:B------:R-:W-:Y:S02]  /*0320*/  SHF.R.S32.HI R14, RZ, 0xc, R17 ;  /* 0x0000000cff0e7819 */ /* 0x000fe40000011411 */
[----:B------:R-:W-:Y:S02]  /*0330*/  SHF.R.S32.HI R15, RZ, 0xc, R15 ;  /* 0x0000000cff0f7819 */ /* 0x000fe4000001140f */
[----:B------:R-:W-:Y:S02]  /*0340*/  SHF.R.S32.HI R12, RZ, 0xc, R12 ;  /* 0x0000000cff0c7819 */ /* 0x000fe4000001140c */
[----:B------:R-:W-:Y:S02]  /*0350*/  LOP3.LUT R17, R13, 0xffff, RZ, 0xc0, !PT ;  /* 0x0000ffff0d117812 */ /* 0x000fe400078ec0ff */
[----:B------:R-:W-:Y:S02]  /*0360*/  SHF.R.S32.HI R8, RZ, 0x1c, R11 ;  /* 0x0000001cff087819 */ /* 0x000fe4000001140b */
[----:B------:R-:W-:-:S02]  /*0370*/  LOP3.LUT R13, R14, 0xffff, RZ, 0xc0, !PT ;  /* 0x0000ffff0e0d7812 */ /* 0x000fc400078ec0ff */
[----:B------:R-:W-:Y:S02]  /*0380*/  LOP3.LUT R15, R15, 0xffff, RZ, 0xc0, !PT ;  /* 0x0000ffff0f0f7812 */ /* 0x000fe400078ec0ff */
[----:B------:R-:W-:Y:S02]  /*0390*/  LOP3.LUT R19, R12, 0xffff, RZ, 0xc0, !PT ;  /* 0x0000ffff0c137812 */ /* 0x000fe400078ec0ff */
[----:B------:R-:W-:Y:S02]  /*03a0*/  PRMT R10, R10, 0x3340, R13 ;  /* 0x000033400a0a7816 */ /* 0x000fe4000000000d */
[----:B------:R-:W-:Y:S02]  /*03b0*/  PRMT R15, R8, 0x3340, R15 ;  /* 0x00003340080f7816 */ /* 0x000fe4000000000f */
[----:B------:R-:W-:Y:S02]  /*03c0*/  PRMT R16, R16, 0x3340, R17 ;  /* 0x0000334010107816 */ /* 0x000fe40000000011 */
[----:B------:R-:W-:-:S02]  /*03d0*/  PRMT R19, R18, 0x3340, R19 ;  /* 0x0000334012137816 */ /* 0x000fc40000000013 */
[----:B------:R-:W-:Y:S01]  /*03e0*/  PRMT R13, R10, 0x5410, R15 ;  /* 0x000054100a0d7816 */ /* 0x000fe2000000000f */
[----:B----4-:R-:W-:Y:S01]  /*03f0*/  IMAD.WIDE R14, R9, 0x8, R4 ;  /* 0x00000008090e7825 */ /* 0x010fe200078e0204 */
[----:B------:R-:W-:-:S03]  /*0400*/  PRMT R12, R16, 0x5410, R19 ;  /* 0x00005410100c7816 */ /* 0x000fc60000000013 */
[----:B------:R-:W-:Y:S02]  /*0410*/  IMAD.IADD R9, R0, 0x1, R9 ;  /* 0x0000000100097824 */ /* 0x000fe400078e0209 */
[----:B------:R0:W-:Y:S03]  /*0420*/  STS.64 [R7], R12 ;  /* 0x0000000c07007388 */ /* 0x0001e60000000a00 */
[----:B------:R-:W-:Y:S01]  /*0430*/  ISETP.GE.AND P0, PT, R9, UR10, PT ;  /* 0x0000000a09007c0c */ /* 0x000fe2000bf06270 */
[----:B------:R0:W-:-:S12]  /*0440*/  STG.E.64 desc[UR8][R14.64], R12 ;  /* 0x0000000c0e007986 */ /* 0x0001d8000c101b08 */
[----:B------:R-:W-:Y:S05]  /*0450*/  @!P0 BRA `(.L_x_1) ;  /* 0xfffffffc003c8947 */ /* 0x000fea000383ffff */
[----:B------:R-:W-:Y:S05]  /*0460*/  BSYNC.RECONVERGENT B0 ;  /* 0x0000000000007941 */ /* 0x000fea0003800200 */
.L_x_0:
[----:B------:R-:W-:Y:S01]  /*0470*/  STS [R6], R11 ;  /* 0x0000000b06007388 */ /* 0x000fe20000000800 */
[----:B------:R-:W-:Y:S05]  /*0480*/  EXIT ;  /* 0x000000000000794d */ /* 0x000fea0003800000 */
.L_x_2:
[----:B------:R-:W-:-:S00]  /*0490*/  BRA `(.L_x_2) ;  /* 0xfffffffc00fc7947 */ /* 0x000fc0000383ffff */
[----:B------:R-:W-:-:S00]  /*04a0*/  NOP ;  /* 0x0000000000007918 */ /* 0x000fc00000000000 */
        /* <DEDUP_REMOVED lines=13> */
.L_x_7:


//--------------------- .text._Z10detect_sumP6float2S0_ --------------------------
	.section	.text._Z10detect_sumP6float2S0_,"ax",@progbits
	.align	128
        .global         _Z10detect_sumP6float2S0_
        .type           _Z10detect_sumP6float2S0_,@function
        .size           _Z10detect_sumP6float2S0_,(.L_x_8 - _Z10detect_sumP6float2S0_)
        .other          _Z10detect_sumP6float2S0_,@"STO_CUDA_ENTRY STV_DEFAULT"
_Z10detect_sumP6float2S0_:
.text._Z10detect_sumP6float2S0_:
[----:B------:R-:W-:Y:S01]  /*0000*/  LDC R1, c[0x0][0x37c] ;  /* 0x0000df00ff017b82 */ /* 0x000fe20000000800 */
[----:B------:R-:W0:Y:S07]  /*0010*/  S2R R5, SR_TID.X ;  /* 0x0000000000057919 */ /* 0x000e2e0000002100 */
[----:B------:R-:W1:Y:S01]  /*0020*/  S2UR UR4, SR_CTAID.X ;  /* 0x00000000000479c3 */ /* 0x000e620000002500 */
[----:B------:R-:W2:Y:S07]  /*0030*/  LDCU.64 UR6, c[0x0][0x358] ;  /* 0x00006b00ff0677ac */ /* 0x000eae0008000a00 */
[----:B------:R-:W1:Y:S08]  /*0040*/  LDC R4, c[0x0][0x360] ;  /* 0x0000d800ff047b82 */ /* 0x000e700000000800 */
[----:B------:R-:W3:Y:S01]  /*0050*/  LDC.64 R12, c[0x0][0x380] ;  /* 0x0000e000ff0c7b82 */ /* 0x000ee20000000a00 */
[----:B-1----:R-:W-:-:S05]  /*0060*/  IMAD R0, R4, UR4, RZ ;  /* 0x0000000404007c24 */ /* 0x002fca000f8e02ff */
[----:B0-----:R-:W-:-:S05]  /*0070*/  LEA R5, R0, R5, 0x5 ;  /* 0x0000000500057211 */ /* 0x001fca00078e28ff */
[----:B---3--:R-:W-:-:S05]  /*0080*/  IMAD.WIDE R12, R5, 0x8, R12 ;  /* 0x00000008050c7825 */ /* 0x008fca00078e020c */
[----:B--2---:R0:W2:Y:S01]  /*0090*/  LDG.E.64.CONSTANT R2, desc[UR6][R12.64] ;  /* 0x000000060c027981 */ /* 0x0040a2000c1e9b00 */
[----:B------:R-:W-:-:S04]  /*00a0*/  SHF.L.U32 R0, R4, 0x3, RZ ;  /* 0x0000000304007819 */ /* 0x000fc800000006ff */
[----:B------:R-:W-:-:S04]  /*00b0*/  IADD3 R14, P0, PT, R12, R0, RZ ;  /* 0x000000000c0e7210 */ /* 0x000fc80007f1e0ff */
[----:B------:R-:W-:-:S05]  /*00c0*/  IADD3.X R15, PT, PT, RZ, R13, RZ, P0, !PT ;  /* 0x0000000dff0f7210 */ /* 0x000fca00007fe4ff */
[----:B------:R-:W3:Y:S01]  /*00d0*/  LDG.E.64.CONSTANT R6, desc[UR6][R14.64] ;  /* 0x000000060e067981 */ /* 0x000ee2000c1e9b00 */
[----:B------:R-:W-:-:S04]  /*00e0*/  IADD3 R18, P0, PT, R0, R14, RZ ;  /* 0x0000000e00127210 */ /* 0x000fc80007f1e0ff */
[----:B------:R-:W-:-:S05]  /*00f0*/  IADD3.X R19, PT, PT, RZ, R15, RZ, P0, !PT ;  /* 0x0000000fff137210 */ /* 0x000fca00007fe4ff */
[----:B------:R1:W4:Y:S01]  /*0100*/  LDG.E.64.CONSTANT R8, desc[UR6][R18.64] ;  /* 0x0000000612087981 */ /* 0x000322000c1e9b00 */
[----:B------:R-:W-:-:S04]  /*0110*/  IADD3 R20, P0, PT, R0, R18, RZ ;  /* 0x0000001200147210 */ /* 0x000fc80007f1e0ff */
[----:B------:R-:W-:-:S05]  /*0120*/  IADD3.X R21, PT, PT, RZ, R19, RZ, P0, !PT ;  /* 0x00000013ff157210 */ /* 0x000fca00007fe4ff */
[----:B------:R5:W4:Y:S01]  /*0130*/  LDG.E.64.CONSTANT R10, desc[UR6][R20.64] ;  /* 0x00000006140a7981 */ /* 0x000b22000c1e9b00 */
[----:B0-----:R-:W-:-:S04]  /*0140*/  IADD3 R12, P0, PT, R0, R20, RZ ;  /* 0x00000014000c7210 */ /* 0x001fc80007f1e0ff */
[----:B------:R-:W-:-:S05]  /*0150*/  IADD3.X R13, PT, PT, RZ, R21, RZ, P0, !PT ;  /* 0x00000015ff0d7210 */ /* 0x000fca00007fe4ff */
[----:B------:R-:W4:Y:S01]  /*0160*/  LDG.E.64.CONSTANT R16, desc[UR6][R12.64] ;  /* 0x000000060c107981 */ /* 0x000f22000c1e9b00 */
[----:B------:R-:W-:-:S04]  /*0170*/  IADD3 R22, P0, PT, R0, R12, RZ ;  /* 0x0000000c00167210 */ /* 0x000fc80007f1e0ff */
[----:B------:R-:W-:Y:S01]  /*0180*/  IADD3.X R23, PT, PT, RZ, R13, RZ, P0, !PT ;  /* 0x0000000dff177210 */ /* 0x000fe200007fe4ff */
[----:B------:R-:W0:Y:S04]  /*0190*/  S2UR UR5, SR_CgaCtaId ;  /* 0x00000000000579c3 */ /* 0x000e280000008800 */
[----:B------:R5:W4:Y:S01]  /*01a0*/  LDG.E.64.CONSTANT R14, desc[UR6][R22.64] ;  /* 0x00000006160e7981 */ /* 0x000b22000c1e9b00 */
[----:B------:R-:W-:Y:S01]  /*01b0*/  UMOV UR4, 0x400 ;  /* 0x0000040000047882 */ /* 0x000fe20000000000 */
[----:B-1----:R-:W-:-:S04]  /*01c0*/  IADD3 R18, P0, PT, R0, R22, RZ ;  /* 0x0000001600127210 */ /* 0x002fc80007f1e0ff */
[----:B------:R-:W-:-:S05]  /*01d0*/  IADD3.X R19, PT, PT, RZ, R23, RZ, P0, !PT ;  /* 0x00000017ff137210 */ /* 0x000fca00007fe4ff */
[----:B------:R1:W4:Y:S01]  /*01e0*/  LDG.E.64.CONSTANT R12, desc[UR6][R18.64] ;  /* 0x00000006120c7981 */ /* 0x000322000c1e9b00 */
[----:B0-----:R-:W-:-:S06]  /*01f0*/  ULEA UR4, UR5, UR4, 0x18 ;  /* 0x0000000405047291 */ /* 0x001fcc000f8ec0ff */
[----:B------:R-:W-:-:S05]  /*0200*/  LEA R25, R5, UR4, 0x2 ;  /* 0x0000000405197c11 */ /* 0x000fca000f8e10ff */
[----:B-----5:R-:W0:Y:S01]  /*0210*/  LDS R20, [R25] ;  /* 0x0000000019147984 */ /* 0x020e220000000800 */
[----:B------:R-:W-:-:S04]  /*0220*/  LEA R5, R4, R25, 0x2 ;  /* 0x0000001904057211 */ /* 0x000fc800078e10ff */
[----:B------:R-:W-:Y:S01]  /*0230*/  LEA R23, R4, R5, 0x2 ;  /* 0x0000000504177211 */ /* 0x000fe200078e10ff */
[----:B--2---:R-:W-:-:S04]  /*0240*/  FMUL R3, R3, R3 ;  /* 0x0000000303037220 */ /* 0x004fc80000400000 */
[----:B------:R-:W-:-:S04]  /*0250*/  FFMA R3, R2, R2, R3 ;  /* 0x0000000202037223 */ /* 0x000fc80000000003 */
[----:B0-----:R-:W-:Y:S01]  /*0260*/  FADD R22, R3, R20 ;  /* 0x0000001403167221 */ /* 0x001fe20000000000 */
[----:B------:R-:W-:-:S04]  /*0270*/  IADD3 R20, P0, PT, R0, R18, RZ ;  /* 0x0000001200147210 */ /* 0x000fc80007f1e0ff */
[----:B------:R-:W-:Y:S01]  /*0280*/  STS [R25], R22 ;  /* 0x0000001619007388 */ /* 0x000fe20000000800 */
[----:B------:R-:W-:-:S03]  /*0290*/  IADD3.X R21, PT, PT, RZ, R19, RZ, P0, !PT ;  /* 0x00000013ff157210 */ /* 0x000fc600007fe4ff */
[----:B------:R-:W0:Y:S04]  /*02a0*/  LDS R24, [R5] ;  /* 0x0000000005187984 */ /* 0x000e280000000800 */
[----:B------:R2:W5:Y:S01]  /*02b0*/  LDG.E.64.CONSTANT R2, desc[UR6][R20.64] ;  /* 0x0000000614027981 */ /* 0x000562000c1e9b00 */
[----:B---3--:R-:W-:-:S04]  /*02c0*/  FMUL R7, R7, R7 ;  /* 0x0000000707077220 */ /* 0x008fc80000400000 */
[----:B------:R-:W-:Y:S01]  /*02d0*/  FFMA R7, R6, R6, R7 ;  /* 0x0000000606077223 */ /* 0x000fe20000000007 */
[----:B-1----:R-:W-:-:S04]  /*02e0*/  IADD3 R18, P0, PT, R0, R20, RZ ;  /* 0x0000001400127210 */ /* 0x002fc80007f1e0ff */
[----:B------:R-:W-:Y:S01]  /*02f0*/  IADD3.X R19, PT, PT, RZ, R21, RZ, P0, !PT ;  /* 0x00000015ff137210 */ /* 0x000fe200007fe4ff */
[----:B0-----:R-:W-:-:S04]  /*0300*/  FADD R24, R7, R24 ;  /* 0x0000001807187221 */ /* 0x001fc80000000000 */
[----:B------:R0:W3:Y:S04]  /*0310*/  LDG.E.64.CONSTANT R6, desc[UR6][R18.64] ;  /* 0x0000000612067981 */ /* 0x0000e8000c1e9b00 */
[----:B------:R-:W-:Y:S04]  /*0320*/  STS [R5], R24 ;  /* 0x0000001805007388 */ /* 0x000fe80000000800 */
[----:B------:R-:W1:Y:S01]  /*0330*/  LDS R26, [R23] ;  /* 0x00000000171a7984 */ /* 0x000e620000000800 */
[----:B----4-:R-:W-:-:S04]  /*0340*/  FMUL R9, R9, R9 ;  /* 0x0000000909097220 */ /* 0x010fc80000400000 */
[----:B------:R-:W-:Y:S01]  /*0350*/  FFMA R9, R8, R8, R9 ;  /* 0x0000000808097223 */ /* 0x000fe20000000009 */
[----:B------:R-:W-:Y:S02]  /*0360*/  LEA R25, R4, R23, 0x2 ;  /* 0x0000001704197211 */ /* 0x000fe400078e10ff */
[----:B--2---:R-:W-:-:S04]  /*0370*/  IADD3 R20, P0, PT, R0, R18, RZ ;  /* 0x0000001200147210 */ /* 0x004fc80007f1e0ff */
[----:B------:R-:W-:Y:S01]  /*0380*/  IADD3.X R21, PT, PT, RZ, R19, RZ, P0, !PT ;  /* 0x00000013ff157210 */ /* 0x000fe200007fe4ff */
[----:B-1----:R-:W-:-:S04]  /*0390*/  FADD R26, R9, R26 ;  /* 0x0000001a091a7221 */ /* 0x002fc80000000000 */
[----:B------:R1:W2:Y:S04]  /*03a0*/  LDG.E.64.CONSTANT R8, desc[UR6][R20.64] ;  /* 0x0000000614087981 */ /* 0x0002a8000c1e9b00 */
[----:B------:R-:W-:Y:S04]  /*03b0*/  STS [R23], R26 ;  /* 0x0000001a17007388 */ /* 0x000fe80000000800 */
[----:B------:R-:W4:Y:S01]  /*03c0*/  LDS R22, [R25] ;  /* 0x0000000019167984 */ /* 0x000f220000000800 */
[----:B------:R-:W-:-:S04]  /*03d0*/  FMUL R11, R11, R11 ;  /* 0x0000000b0b0b7220 */ /* 0x000fc80000400000 */
[----:B------:R-:W-:Y:S01]  /*03e0*/  FFMA R11, R10, R10, R11 ;  /* 0x0000000a0a0b7223 */ /* 0x000fe2000000000b */
[----:B------:R-:W-:Y:S02]  /*03f0*/  LEA R5, R4, R25, 0x2 ;  /* 0x0000001904057211 */ /* 0x000fe400078e10ff */
[----:B0-----:R-:W-:-:S04]  /*0400*/  IADD3 R18, P0, PT, R0, R20, RZ ;  /* 0x0000001400127210 */ /* 0x001fc80007f1e0ff */
[----:B------:R-:W-:Y:S01]  /*0410*/  IADD3.X R19, PT, PT, RZ, R21, RZ, P0, !PT ;  /* 0x00000015ff137210 */ /* 0x000fe200007fe4ff */
[----:B----4-:R-:W-:-:S04]  /*0420*/  FADD R22, R11, R22 ;  /* 0x000000160b167221 */ /* 0x010fc80000000000 */
[----:B------:R0:W4:Y:S04]  /*0430*/  LDG.E.64.CONSTANT R10, desc[UR6][R18.64] ;  /* 0x00000006120a7981 */ /* 0x000128000c1e9b00 */
[----:B------:R-:W-:Y:S04]  /*0440*/  STS [R25], R22 ;  /* 0x0000001619007388 */ /* 0x000fe80000000800 */
[----:B------:R-:W0:Y:S01]  /*0450*/  LDS R24, [R5] ;  /* 0x0000000005187984 */ /* 0x000e220000000800 */
[----:B------:R-:W-:-:S04]  /*0460*/  FMUL R17, R17, R17 ;  /* 0x0000001111117220 */ /* 0x000fc80000400000 */
[----:B------:R-:W-:Y:S01]  /*0470*/  FFMA R17, R16, R16, R17 ;  /* 0x0000001010117223 */ /* 0x000fe20000000011 */
[----:B------:R-:W-:Y:S02]  /*0480*/  LEA R23, R4, R5, 0x2 ;  /* 0x0000000504177211 */ /* 0x000fe400078e10ff */
[----:B-1----:R-:W-:-:S04]  /*0490*/  IADD3 R20, P0, PT, R0, R18, RZ ;  /* 0x0000001200147210 */ /* 0x002fc80007f1e0ff */
[----:B------:R-:W-:Y:S01]  /*04a0*/  IADD3.X R21, PT, PT, RZ, R19, RZ, P0, !PT ;  /* 0x00000013ff157210 */ /* 0x000fe200007fe4ff */
[----:B0-----:R-:W-:-:S04]  /*04b0*/  FADD R24, R17, R24 ;  /* 0x0000001811187221 */ /* 0x001fc80000000000 */
[----:B------:R0:W4:Y:S04]  /*04c0*/  LDG.E.64.CONSTANT R16, desc[UR6][R20.64] ;  /* 0x0000000614107981 */ /* 0x000128000c1e9b00 */
[----:B------:R-:W-:Y:S04]  /*04d0*/  STS [R5], R24 ;  /* 0x0000001805007388 */ /* 0x000fe80000000800 */
[----:B------:R-:W1:Y:S01]  /*04e0*/  LDS R26, [R23] ;  /* 0x00000000171a7984 */ /* 0x000e620000000800 */
[----:B------:R-:W-:-:S04]  /*04f0*/  FMUL R15, R15, R15 ;  /* 0x0000000f0f0f7220 */ /* 0x000fc80000400000 */
[----:B------:R-:W-:Y:S01]  /*0500*/  FFMA R15, R14, R14, R15 ;  /* 0x0000000e0e0f7223 */ /* 0x000fe2000000000f */
[----:B------:R-:W-:Y:S02]  /*0510*/  LEA R25, R4, R23, 0x2 ;  /* 0x0000001704197211 */ /* 0x000fe400078e10ff */
[----:B------:R-:W-:-:S04]  /*0520*/  IADD3 R18, P0, PT, R0, R20, RZ ;  /* 0x0000001400127210 */ /* 0x000fc80007f1e0ff */
[----:B------:R-:W-:Y:S01]  /*0530*/  IADD3.X R19, PT, PT, RZ, R21, RZ, P0, !PT ;  /* 0x00000015ff137210 */ /* 0x000fe200007fe4ff */
[----:B-1----:R-:W-:-:S04]  /*0540*/  FADD R26, R15, R26 ;  /* 0x0000001a0f1a7221 */ /* 0x002fc80000000000 */
[----:B------:R1:W4:Y:S04]  /*0550*/  LDG.E.64.CONSTANT R14, desc[UR6][R18.64] ;  /* 0x00000006120e7981 */ /* 0x000328000c1e9b00 */
[----:B------:R-:W-:Y:S04]  /*0560*/  STS [R23], R26 ;  /* 0x0000001a17007388 */ /* 0x000fe80000000800 */
[----:B------:R-:W1:Y:S01]  /*0570*/  LDS R22, [R25] ;  /* 0x0000000019167984 */ /* 0x000e620000000800 */
[----:B------:R-:W-:-:S04]  /*0580*/  FMUL R13, R13, R13 ;  /* 0x0000000d0d0d7220 */ /* 0x000fc80000400000 */
[----:B------:R-:W-:Y:S01]  /*0590*/  FFMA R13, R12, R12, R13 ;  /* 0x0000000c0c0d7223 */ /* 0x000fe2000000000d */
[----:B------:R-:W-:Y:S02]  /*05a0*/  LEA R5, R4, R25, 0x2 ;  /* 0x0000001904057211 */ /* 0x000fe400078e10ff */
[----:B0-----:R-:W-:-:S04]  /*05b0*/  IADD3 R20, P0, PT, R0, R18, RZ ;  /* 0x0000001200147210 */ /* 0x001fc80007f1e0ff */
[----:B------:R-:W-:Y:S01]  /*05c0*/  IADD3.X R21, PT, PT, RZ, R19, RZ, P0, !PT ;  /* 0x00000013ff157210 */ /* 0x000fe200007fe4ff */
[----:B-1----:R-:W-:-:S04]  /*05d0*/  FADD R22, R13, R22 ;  /* 0x000000160d167221 */ /* 0x002fc80000000000 */
[----:B------:R0:W4:Y:S04]  /*05e0*/  LDG.E.64.CONSTANT R12, desc[UR6][R20.64] ;  /* 0x00000006140c7981 */ /* 0x000128000c1e9b00 */
[----:B------:R-:W-:Y:S04]  /*05f0*/  STS [R25], R22 ;  /* 0x0000001619007388 */ /* 0x000fe80000000800 */
[----:B------:R-:W1:Y:S01]  /*0600*/  LDS R24, [R5] ;  /* 0x0000000005187984 */ /* 0x000e620000000800 */
[----:B-----5:R-:W-:-:S04]  /*0610*/  FMUL R3, R3, R3 ;  /* 0x0000000303037220 */ /* 0x020fc80000400000 */
[----:B------:R-:W-:Y:S01]  /*0620*/  FFMA R3, R2, R2, R3 ;  /* 0x0000000202037223 */ /* 0x000fe20000000003 */
[----:B------:R-:W-:Y:S02]  /*0630*/  LEA R23, R4, R5, 0x2 ;  /* 0x0000000504177211 */ /* 0x000fe400078e10ff */
[----:B------:R-:W-:-:S04]  /*0640*/  IADD3 R18, P0, PT, R0, R20, RZ ;  /* 0x0000001400127210 */ /* 0x000fc80007f1e0ff */
[----:B------:R-:W-:Y:S01]  /*0650*/  IADD3.X R19, PT, PT, RZ, R21, RZ, P0, !PT ;  /* 0x00000015ff137210 */ /* 0x000fe200007fe4ff */
[----:B-1----:R-:W-:-:S04]  /*0660*/  FADD R24, R3, R24 ;  /* 0x0000001803187221 */ /* 0x002fc80000000000 */
[----:B------:R1:W5:Y:S04]  /*0670*/  LDG.E.64.CONSTANT R2, desc[UR6][R18.64] ;  /* 0x0000000612027981 */ /* 0x000368000c1e9b00 */
[----:B------:R-:W-:Y:S04]  /*0680*/  STS [R5], R24 ;  /* 0x0000001805007388 */ /* 0x000fe80000000800 */
[----:B------:R-:W1:Y:S01]  /*0690*/  LDS R26, [R23] ;  /* 0x00000000171a7984 */ /* 0x000e620000000800 */
[----:B---3--:R-:W-:-:S04]  /*06a0*/  FMUL R7, R7, R7 ;  /* 0x0000000707077220 */ /* 0x008fc80000400000 */
[----:B------:R-:W-:Y:S01]  /*06b0*/  FFMA R7, R6, R6, R7 ;  /* 0x0000000606077223 */ /* 0x000fe20000000007 */
[----:B------:R-:W-:Y:S02]  /*06c0*/  LEA R25, R4, R23, 0x2 ;  /* 0x0000001704197211 */ /* 0x000fe400078e10ff */
[----:B0-----:R-:W-:-:S04]  /*06d0*/  IADD3 R20, P0, PT, R0, R18, RZ ;  /* 0x0000001200147210 */ /* 0x001fc80007f1e0ff */
[----:B------:R-:W-:Y:S01]  /*06e0*/  IADD3.X R21, PT, PT, RZ, R19, RZ, P0, !PT ;  /* 0x00000013ff157210 */ /* 0x000fe200007fe4ff */
[----:B-1----:R-:W-:-:S04]  /*06f0*/  FADD R26, R7, R26 ;  /* 0x0000001a071a7221 */ /* 0x002fc80000000000 */
[----:B------:R0:W3:Y:S04]  /*0700*/  LDG.E.64.CONSTANT R6, desc[UR6][R20.64] ;  /* 0x0000000614067981 */ /* 0x0000e8000c1e9b00 */
[----:B------:R-:W-:Y:S04]  /*0710*/  STS [R23], R26 ;  /* 0x0000001a17007388 */ /* 0x000fe80000000800 */
[----:B------:R-:W1:Y:S01]  /*0720*/  LDS R22, [R25] ;  /* 0x0000000019167984 */ /* 0x000e620000000800 */
[----:B--2---:R-:W-:-:S04]  /*0730*/  FMUL R9, R9, R9 ;  /* 0x0000000909097220 */ /* 0x004fc80000400000 */
[----:B------:R-:W-:Y:S01]  /*0740*/  FFMA R9, R8, R8, R9 ;  /* 0x0000000808097223 */ /* 0x000fe20000000009 */
[----:B------:R-:W-:Y:S02]  /*0750*/  LEA R5, R4, R25, 0x2 ;  /* 0x0000001904057211 */ /* 0x000fe400078e10ff */
[----:B------:R-:W-:-:S04]  /*0760*/  IADD3 R18, P0, PT, R0, R20, RZ ;  /* 0x0000001400127210 */ /* 0x000fc80007f1e0ff */
[----:B------:R-:W-:Y:S01]  /*0770*/  IADD3.X R19, PT, PT, RZ, R21, RZ, P0, !PT ;  /* 0x00000015ff137210 */ /* 0x000fe200007fe4ff */
[----:B-1----:R-:W-:-:S04]  /*0780*/  FADD R22, R9, R22 ;  /* 0x0000001609167221 */ /* 0x002fc80000000000 */
[----:B------:R1:W2:Y:S04]  /*0790*/  LDG.E.64.CONSTANT R8, desc[UR6][R18.64] ;  /* 0x0000000612087981 */ /* 0x0002a8000c1e9b00 */
[----:B------:R-:W-:Y:S04]  /*07a0*/  STS [R25], R22 ;  /* 0x0000001619007388 */ /* 0x000fe80000000800 */
[----:B------:R-:W1:Y:S01]  /*07b0*/  LDS R24, [R5] ;  /* 0x0000000005187984 */ /* 0x000e620000000800 */
[----:B----4-:R-:W-:-:S04]  /*07c0*/  FMUL R11, R11, R11 ;  /* 0x0000000b0b0b7220 */ /* 0x010fc80000400000 */
        /* <DEDUP_REMOVED lines=38> */
[----:B0-----:R-:W-:-:S04]  /*0a30*/  IADD3 R20, P0, PT, R0, R18, RZ ;  /* 0x0000001200147210 */ /* 0x001fc80007f1e0ff */
        /* <DEDUP_REMOVED lines=8> */
[----:B------:R-:W-:-:S04]  /*0ac0*/  IADD3 R18, P0, PT, R0, R20, RZ ;  /* 0x0000001400127210 */ /* 0x000fc80007f1e0ff */
        /* <DEDUP_REMOVED lines=8> */
[----:B0-----:R-:W-:-:S04]  /*0b50*/  IADD3 R20, P0, PT, R0, R18, RZ ;  /* 0x0000001200147210 */ /* 0x001fc80007f1e0ff */
        /* <DEDUP_REMOVED lines=56> */
[----:B------:R-:W3:Y:S04]  /*0ee0*/  LDG.E.64.CONSTANT R6, desc[UR6][R20.64] ;  /* 0x0000000614067981 */ /* 0x000ee8000c1e9b00 */
[----:B------:R-:W-:Y:S04]  /*0ef0*/  STS [R5], R24 ;  /* 0x0000001805007388 */ /* 0x000fe80000000800 */
[----:B------:R-:W0:Y:S01]  /*0f00*/  LDS R26, [R23] ;  /* 0x00000000171a7984 */ /* 0x000e220000000800 */
[----:B--2---:R-:W-:-:S04]  /*0f10*/  FMUL R9, R9, R9 ;  /* 0x0000000909097220 */ /* 0x004fc80000400000 */
[----:B------:R-:W-:Y:S01]  /*0f20*/  FFMA R9, R8, R8, R9 ;  /* 0x0000000808097223 */ /* 0x000fe20000000009 */
[----:B------:R-:W-:Y:S02]  /*0f30*/  LEA R25, R4, R23, 0x2 ;  /* 0x0000001704197211 */ /* 0x000fe400078e10ff */
[----:B------:R-:W-:-:S04]  /*0f40*/  IADD3 R18, P0, PT, R0, R20, RZ ;  /* 0x0000001400127210 */ /* 0x000fc80007f1e0ff */
[----:B------:R-:W-:Y:S01]  /*0f50*/  IADD3.X R19, PT, PT, RZ, R21, RZ, P0, !PT ;  /* 0x00000015ff137210 */ /* 0x000fe200007fe4ff */
[----:B0-----:R-:W-:-:S04]  /*0f60*/  FADD R26, R9, R26 ;  /* 0x0000001a091a7221 */ /* 0x001fc80000000000 */
[----:B------:R-:W2:Y:S04]  /*0f70*/  LDG.E.64.CONSTANT R8, desc[UR6][R18.64] ;  /* 0x0000000612087981 */ /* 0x000ea8000c1e9b00 */
[----:B------:R-:W-:Y:S04]  /*0f80*/  STS [R23], R26 ;  /* 0x0000001a17007388 */ /* 0x000fe80000000800 */
[----:B------:R-:W0:Y:S01]  /*0f90*/  LDS R22, [R25] ;  /* 0x0000000019167984 */ /* 0x000e220000000800 */
[----:B----4-:R-:W-:-:S04]  /*0fa0*/  FMUL R11, R11, R11 ;  /* 0x0000000b0b0b7220 */ /* 0x010fc80000400000 */
[----:B------:R-:W-:Y:S01]  /*0fb0*/  FFMA R11, R10, R10, R11 ;  /* 0x0000000a0a0b7223 */ /* 0x000fe2000000000b */
[----:B------:R-:W-:Y:S02]  /*0fc0*/  LEA R5, R4, R25, 0x2 ;  /* 0x0000001904057211 */ /* 0x000fe400078e10ff */
[----:B------:R-:W-:Y:S01]  /*0fd0*/  IADD3 R10, P0, PT, R0, R18, RZ ;  /* 0x00000012000a7210 */ /* 0x000fe20007f1e0ff */
[----:B0-----:R-:W-:-:S03]  /*0fe0*/  FADD R22, R11, R22 ;  /* 0x000000160b167221 */ /* 0x001fc60000000000 */
[----:B------:R-:W-:Y:S02]  /*0ff0*/  IADD3.X R11, PT, PT, RZ, R19, RZ, P0, !PT ;  /* 0x00000013ff0b7210 */ /* 0x000fe400007fe4ff */
[----:B------:R-:W-:Y:S04]  /*1000*/  STS [R25], R22 ;  /* 0x0000001619007388 */ /* 0x000fe80000000800 */
[----:B------:R-:W0:Y:S04]  /*1010*/  LDS R0, [R5] ;  /* 0x0000000005007984 */ /* 0x000e280000000800 */
[----:B------:R-:W4:Y:S01]  /*1020*/  LDG.E.64.CONSTANT R10, desc[UR6][R10.64] ;  /* 0x000000060a0a7981 */ /* 0x000f22000c1e9b00 */
[----:B------:R-:W-:-:S04]  /*1030*/  FMUL R17, R17, R17 ;  /* 0x0000001111117220 */ /* 0x000fc80000400000 */
[----:B------:R-:W-:-:S04]  /*1040*/  FFMA R17, R16, R16, R17 ;  /* 0x0000001010117223 */ /* 0x000fc80000000011 */
[----:B0-----:R-:W-:Y:S01]  /*1050*/  FADD R0, R17, R0 ;  /* 0x0000000011007221 */ /* 0x001fe20000000000 */
[----:B------:R-:W-:-:S04]  /*1060*/  LEA R17, R4, R5, 0x2 ;  /* 0x0000000504117211 */ /* 0x000fc800078e10ff */
[----:B------:R-:W-:Y:S04]  /*1070*/  STS [R5], R0 ;  /* 0x0000000005007388 */ /* 0x000fe80000000800 */
[----:B------:R-:W0:Y:S01]  /*1080*/  LDS R16, [R17] ;  /* 0x0000000011107984 */ /* 0x000e220000000800 */
[----:B------:R-:W-:-:S04]  /*1090*/  FMUL R15, R15, R15 ;  /* 0x0000000f0f0f7220 */ /* 0x000fc80000400000 */
[----:B------:R-:W-:-:S04]  /*10a0*/  FFMA R15, R14, R14, R15 ;  /* 0x0000000e0e0f7223 */ /* 0x000fc8000000000f */
[----:B0-----:R-:W-:Y:S01]  /*10b0*/  FADD R16, R15, R16 ;  /* 0x000000100f107221 */ /* 0x001fe20000000000 */
[----:B------:R-:W-:-:S04]  /*10c0*/  LEA R15, R4, R17, 0x2 ;  /* 0x00000011040f7211 */ /* 0x000fc800078e10ff */
[----:B------:R-:W-:Y:S04]  /*10d0*/  STS [R17], R16 ;  /* 0x0000001011007388 */ /* 0x000fe80000000800 */
[----:B------:R-:W0:Y:S01]  /*10e0*/  LDS R14, [R15] ;  /* 0x000000000f0e7984 */ /* 0x000e220000000800 */
[----:B------:R-:W-:-:S04]  /*10f0*/  FMUL R13, R13, R13 ;  /* 0x0000000d0d0d7220 */ /* 0x000fc80000400000 */
[----:B------:R-:W-:Y:S01]  /*1100*/  FFMA R13, R12, R12, R13 ;  /* 0x0000000c0c0d7223 */ /* 0x000fe2000000000d */
[----:B------:R-:W-:-:S03]  /*1110*/  LEA R5, R4, R15, 0x2 ;  /* 0x0000000f04057211 */ /* 0x000fc600078e10ff */
[----:B0-----:R-:W-:-:S05]  /*1120*/  FADD R14, R13, R14 ;  /* 0x0000000e0d0e7221 */ /* 0x001fca0000000000 */
[----:B------:R-:W-:Y:S04]  /*1130*/  STS [R15], R14 ;  /* 0x0000000e0f007388 */ /* 0x000fe80000000800 */
[----:B------:R-:W0:Y:S01]  /*1140*/  LDS R0, [R5] ;  /* 0x0000000005007984 */ /* 0x000e220000000800 */
[----:B-----5:R-:W-:-:S04]  /*1150*/  FMUL R3, R3, R3 ;  /* 0x0000000303037220 */ /* 0x020fc80000400000 */
[----:B------:R-:W-:-:S04]  /*1160*/  FFMA R3, R2, R2, R3 ;  /* 0x0000000202037223 */ /* 0x000fc80000000003 */
[----:B0-----:R-:W-:Y:S01]  /*1170*/  FADD R0, R3, R0 ;  /* 0x0000000003007221 */ /* 0x001fe20000000000 */
[----:B------:R-:W-:-:S04]  /*1180*/  LEA R3, R4, R5, 0x2 ;  /* 0x0000000504037211 */ /* 0x000fc800078e10ff */
[----:B------:R-:W-:Y:S04]  /*1190*/  STS [R5], R0 ;  /* 0x0000000005007388 */ /* 0x000fe80000000800 */
[----:B------:R-:W0:Y:S01]  /*11a0*/  LDS R2, [R3] ;  /* 0x0000000003027984 */ /* 0x000e220000000800 */
[----:B---3--:R-:W-:-:S04]  /*11b0*/  FMUL R7, R7, R7 ;  /* 0x0000000707077220 */ /* 0x008fc80000400000 */
[----:B------:R-:W-:-:S04]  /*11c0*/  FFMA R7, R6, R6, R7 ;  /* 0x0000000606077223 */ /* 0x000fc80000000007 */
[----:B0-----:R-:W-:Y:S01]  /*11d0*/  FADD R2, R7, R2 ;  /* 0x0000000207027221 */ /* 0x001fe20000000000 */
[----:B------:R-:W-:-:S04]  /*11e0*/  LEA R7, R4, R3, 0x2 ;  /* 0x0000000304077211 */ /* 0x000fc800078e10ff */
[----:B------:R-:W-:Y:S04]  /*11f0*/  STS [R3], R2 ;  /* 0x0000000203007388 */ /* 0x000fe80000000800 */
[----:B------:R-:W0:Y:S01]  /*1200*/  LDS R6, [R7] ;  /* 0x0000000007067984 */ /* 0x000e220000000800 */
[----:B--2---:R-:W-:-:S04]  /*1210*/  FMUL R9, R9, R9 ;  /* 0x0000000909097220 */ /* 0x004fc80000400000 */
[----:B------:R-:W-:Y:S01]  /*1220*/  FFMA R9, R8, R8, R9 ;  /* 0x0000000808097223 */ /* 0x000fe20000000009 */
[----:B------:R-:W-:-:S03]  /*1230*/  LEA R4, R4, R7, 0x2 ;  /* 0x0000000704047211 */ /* 0x000fc600078e10ff */
[----:B0-----:R-:W-:-:S05]  /*1240*/  FADD R6, R9, R6 ;  /* 0x0000000609067221 */ /* 0x001fca0000000000 */
[----:B------:R-:W-:Y:S04]  /*1250*/  STS [R7], R6 ;  /* 0x0000000607007388 */ /* 0x000fe80000000800 */
[----:B------:R-:W0:Y:S01]  /*1260*/  LDS R0, [R4] ;  /* 0x0000000004007984 */ /* 0x000e220000000800 */
[----:B----4-:R-:W-:-:S04]  /*1270*/  FMUL R11, R11, R11 ;  /* 0x0000000b0b0b7220 */ /* 0x010fc80000400000 */
[----:B------:R-:W-:-:S04]  /*1280*/  FFMA R11, R10, R10, R11 ;  /* 0x0000000a0a0b7223 */ /* 0x000fc8000000000b */
[----:B0-----:R-:W-:-:S05]  /*1290*/  FADD R11, R11, R0 ;  /* 0x000000000b0b7221 */ /* 0x001fca0000000000 */
[----:B------:R-:W-:Y:S01]  /*12a0*/  STS [R4], R11 ;  /* 0x0000000b04007388 */ /* 0x000fe20000000800 */
[----:B------:R-:W-:Y:S05]  /*12b0*/  EXIT ;  /* 0x000000000000794d */ /* 0x000fea0003800000 */
.L_x_3:
        /* <DEDUP_REMOVED lines=12> */
.L_x_8:


//--------------------- .text._Z12reduce_inputP3Sc4P3Dc8i --------------------------
	.section	.text._Z12reduce_inputP3Sc4P3Dc8i,"ax",@progbits
	.align	128
        .global         _Z12reduce_inputP3Sc4P3Dc8i
        .type           _Z12reduce_inputP3Sc4P3Dc8i,@function
        .size           _Z12reduce_inputP3Sc4P3Dc8i,(.L_x_9 - _Z12reduce_inputP3Sc4P3Dc8i)
        .other          _Z12reduce_inputP3Sc4P3Dc8i,@"STO_CUDA_ENTRY STV_DEFAULT"
_Z12reduce_inputP3Sc4P3Dc8i:
.text._Z12reduce_inputP3Sc4P3Dc8i:
        /* <DEDUP_REMOVED lines=21> */
.L_x_5:
        /* <DEDUP_REMOVED lines=50> */
.L_x_4:
[----:B------:R-:W-:Y:S01]  /*0470*/  STS [R6], R11 ;  /* 0x0000000b06007388 */ /* 0x000fe20000000800 */
[----:B------:R-:W-:Y:S05]  /*0480*/  EXIT ;  /* 0x000000000000794d */ /* 0x000fea0003800000 */
.L_x_6:
        /* <DEDUP_REMOVED lines=15> */
.L_x_9:


//--------------------- .nv.shared._Z12expand_inputPfPdi --------------------------
	.section	.nv.shared._Z12expand_inputPfPdi,"aw",@nobits
	.sectionflags	@""
	.align	8
.nv.shared._Z12expand_inputPfPdi:
	.zero		1408


//--------------------- .nv.shared.reserved.0     --------------------------
	.section	.nv.shared.reserved.0,"aw",@nobits
	.weak		__nv_reservedSMEM_offset_0_alias
	.size		__nv_reservedSMEM_offset_0_alias, 0, 64
	.other		__nv_reservedSMEM_offset_0_alias,@"STO_CUDA_RESERVED_SHARED STV_DEFAULT"
__nv_reservedSMEM_offset_0_alias:
	.zero		0
	.zero		64


//--------------------- .nv.shared._Z10detect_sumP6float2S0_ --------------------------
	.section	.nv.shared._Z10detect_sumP6float2S0_,"aw",@nobits
	.sectionflags	@""
	.align	4
.nv.shared._Z10detect_sumP6float2S0_:
	.zero		2048


//--------------------- .nv.shared._Z12reduce_inputP3Sc4P3Dc8i --------------------------
	.section	.nv.shared._Z12reduce_inputP3Sc4P3Dc8i,"aw",@nobits
	.sectionflags	@""
	.align	8
.nv.shared._Z12reduce_inputP3Sc4P3Dc8i:
	.zero		1408


//--------------------- .nv.constant0._Z12expand_inputPfPdi --------------------------
	.section	.nv.constant0._Z12expand_inputPfPdi,"a",@progbits
	.sectionflags	@""
	.align	4
.nv.constant0._Z12expand_inputPfPdi:
	.zero		916


//--------------------- .nv.constant0._Z10detect_sumP6float2S0_ --------------------------
	.section	.nv.constant0._Z10detect_sumP6float2S0_,"a",@progbits
	.sectionflags	@""
	.align	4
.nv.constant0._Z10detect_sumP6float2S0_:
	.zero		912


//--------------------- .nv.constant0._Z12reduce_inputP3Sc4P3Dc8i --------------------------
	.section	.nv.constant0._Z12reduce_inputP3Sc4P3Dc8i,"a",@progbits
	.sectionflags	@""
	.align	4
.nv.constant0._Z12reduce_inputP3Sc4P3Dc8i:
	.zero		916


//--------------------- SYMBOLS --------------------------

	.type		.nv.reservedSmem.offset0,@object
	.size		.nv.reservedSmem.offset0,0x4
	.type		.nv.reservedSmem.cap,@object
	.size		.nv.reservedSmem.cap,0x4
